//
// Generated by NVIDIA NVVM Compiler
//
// Compiler Build ID: CL-36424714
// Cuda compilation tools, release 13.0, V13.0.88
// Based on NVVM 20.0.0
//

.version 9.0
.target sm_100
.address_size 64

	// .globl	_Z16gpu_miner_kernelmmPmPi

.visible .entry _Z16gpu_miner_kernelmmPmPi(
	.param .u64 _Z16gpu_miner_kernelmmPmPi_param_0,
	.param .u64 _Z16gpu_miner_kernelmmPmPi_param_1,
	.param .u64 .ptr .align 1 _Z16gpu_miner_kernelmmPmPi_param_2,
	.param .u64 .ptr .align 1 _Z16gpu_miner_kernelmmPmPi_param_3
)
{
	.reg .pred 	%p<3>;
	.reg .b32 	%r<6>;
	.reg .b64 	%rd<189>;

	ld.param.u64 	%rd184, [_Z16gpu_miner_kernelmmPmPi_param_0];
	ld.param.u64 	%rd185, [_Z16gpu_miner_kernelmmPmPi_param_1];
	ld.param.u64 	%rd2, [_Z16gpu_miner_kernelmmPmPi_param_2];
	ld.param.u64 	%rd3, [_Z16gpu_miner_kernelmmPmPi_param_3];
	mov.u32 	%r1, %ctaid.x;
	mov.u32 	%r2, %ntid.x;
	mov.u32 	%r3, %tid.x;
	mad.lo.s32 	%r4, %r1, %r2, %r3;
	cvt.s64.s32 	%rd186, %r4;
	add.s64 	%rd16, %rd184, %rd186;
	mov.b64 	%rd172, 1;
	mov.b64 	%rd173, 2;
	mov.b64 	%rd174, 3;
	mov.b64 	%rd175, 4;
	mov.b64 	%rd176, 5;
	mov.b64 	%rd177, 6;
	mov.b64 	%rd23, 0;
	mov.u64 	%rd24, %rd23;
	mov.u64 	%rd25, %rd23;
	mov.u64 	%rd26, %rd23;
	mov.u64 	%rd27, %rd23;
	mov.u64 	%rd22, %rd16;
	// begin inline asm
	add.cc.u64 %rd22, %rd22, %rd172;
	addc.cc.u64 %rd23, %rd23, %rd173;
	addc.cc.u64 %rd24, %rd24, %rd174;
	addc.cc.u64 %rd25, %rd25, %rd175;
	addc.cc.u64 %rd26, %rd26, %rd176;
	addc.u64 %rd27, %rd27, %rd177;
	
	// end inline asm
	// begin inline asm
	add.cc.u64 %rd22, %rd22, %rd172;
	addc.cc.u64 %rd23, %rd23, %rd173;
	addc.cc.u64 %rd24, %rd24, %rd174;
	addc.cc.u64 %rd25, %rd25, %rd175;
	addc.cc.u64 %rd26, %rd26, %rd176;
	addc.u64 %rd27, %rd27, %rd177;
	
	// end inline asm
	// begin inline asm
	add.cc.u64 %rd22, %rd22, %rd172;
	addc.cc.u64 %rd23, %rd23, %rd173;
	addc.cc.u64 %rd24, %rd24, %rd174;
	addc.cc.u64 %rd25, %rd25, %rd175;
	addc.cc.u64 %rd26, %rd26, %rd176;
	addc.u64 %rd27, %rd27, %rd177;
	
	// end inline asm
	// begin inline asm
	add.cc.u64 %rd22, %rd22, %rd172;
	addc.cc.u64 %rd23, %rd23, %rd173;
	addc.cc.u64 %rd24, %rd24, %rd174;
	addc.cc.u64 %rd25, %rd25, %rd175;
	addc.cc.u64 %rd26, %rd26, %rd176;
	addc.u64 %rd27, %rd27, %rd177;
	
	// end inline asm
	// begin inline asm
	add.cc.u64 %rd22, %rd22, %rd172;
	addc.cc.u64 %rd23, %rd23, %rd173;
	addc.cc.u64 %rd24, %rd24, %rd174;
	addc.cc.u64 %rd25, %rd25, %rd175;
	addc.cc.u64 %rd26, %rd26, %rd176;
	addc.u64 %rd27, %rd27, %rd177;
	
	// end inline asm
	// begin inline asm
	add.cc.u64 %rd22, %rd22, %rd172;
	addc.cc.u64 %rd23, %rd23, %rd173;
	addc.cc.u64 %rd24, %rd24, %rd174;
	addc.cc.u64 %rd25, %rd25, %rd175;
	addc.cc.u64 %rd26, %rd26, %rd176;
	addc.u64 %rd27, %rd27, %rd177;
	
	// end inline asm
	// begin inline asm
	add.cc.u64 %rd22, %rd22, %rd172;
	addc.cc.u64 %rd23, %rd23, %rd173;
	addc.cc.u64 %rd24, %rd24, %rd174;
	addc.cc.u64 %rd25, %rd25, %rd175;
	addc.cc.u64 %rd26, %rd26, %rd176;
	addc.u64 %rd27, %rd27, %rd177;
	
	// end inline asm
	// begin inline asm
	add.cc.u64 %rd22, %rd22, %rd172;
	addc.cc.u64 %rd23, %rd23, %rd173;
	addc.cc.u64 %rd24, %rd24, %rd174;
	addc.cc.u64 %rd25, %rd25, %rd175;
	addc.cc.u64 %rd26, %rd26, %rd176;
	addc.u64 %rd27, %rd27, %rd177;
	
	// end inline asm
	// begin inline asm
	add.cc.u64 %rd22, %rd22, %rd172;
	addc.cc.u64 %rd23, %rd23, %rd173;
	addc.cc.u64 %rd24, %rd24, %rd174;
	addc.cc.u64 %rd25, %rd25, %rd175;
	addc.cc.u64 %rd26, %rd26, %rd176;
	addc.u64 %rd27, %rd27, %rd177;
	
	// end inline asm
	// begin inline asm
	add.cc.u64 %rd22, %rd22, %rd172;
	addc.cc.u64 %rd23, %rd23, %rd173;
	addc.cc.u64 %rd24, %rd24, %rd174;
	addc.cc.u64 %rd25, %rd25, %rd175;
	addc.cc.u64 %rd26, %rd26, %rd176;
	addc.u64 %rd27, %rd27, %rd177;
	
	// end inline asm
	setp.ge.u64 	%p1, %rd22, %rd185;
	@%p1 bra 	$L__BB0_3;
	cvta.to.global.u64 	%rd187, %rd3;
	atom.global.exch.b32 	%r5, [%rd187], 1;
	setp.ne.s32 	%p2, %r5, 0;
	@%p2 bra 	$L__BB0_3;
	cvta.to.global.u64 	%rd188, %rd2;
	st.global.u64 	[%rd188], %rd16;
$L__BB0_3:
	ret;

}


// ===== COMPILED SASS (sm_100) =====

	.target	sm_100

	.elftype	@"ET_EXEC"


//--------------------- .note.nv.tkinfo           --------------------------
	.section	.note.nv.tkinfo,"",@"SHT_NOTE"
	.sectionflags	@"SHF_NOTE_NV_TKINFO"
	.tkinfo
        /*0018*/ 	.word	0x00000002
        /*0030*/ 	.string	""
        /*0030*/ 	.string	"ptxas"
        /*0030*/ 	.string	"Cuda compilation tools, release 13.0, V13.0.88"
        /*0030*/ 	.string	"Build cuda_13.0.r13.0/compiler.36424714_0"
        /*0030*/ 	.string	"-arch sm_100 -m 64 "



//--------------------- .note.nv.cuinfo           --------------------------
	.section	.note.nv.cuinfo,"",@"SHT_NOTE"
	.sectionflags	@"SHF_NOTE_NV_CUINFO"
        /*0018*/ 	.short	0x0002
        /*001a*/ 	.short	0x0064
        /*001c*/ 	.short	0x0082
	.zero		2


//--------------------- .nv.info                  --------------------------
	.section	.nv.info,"",@"SHT_CUDA_INFO"
	.align	4


	//----- nvinfo : EIATTR_REGCOUNT
	.align		4
        /*0000*/ 	.byte	0x04, 0x2f
        /*0002*/ 	.short	(.L_1 - .L_0)
	.align		4
.L_0:
        /*0004*/ 	.word	index@(_Z16gpu_miner_kernelmmPmPi)
        /*0008*/ 	.word	0x0000000a


	//----- nvinfo : EIATTR_FRAME_SIZE
	.align		4
.L_1:
        /*000c*/ 	.byte	0x04, 0x11
        /*000e*/ 	.short	(.L_3 - .L_2)
	.align		4
.L_2:
        /*0010*/ 	.word	index@(_Z16gpu_miner_kernelmmPmPi)
        /*0014*/ 	.word	0x00000000


	//----- nvinfo : EIATTR_MIN_STACK_SIZE
	.align		4
.L_3:
        /*0018*/ 	.byte	0x04, 0x12
        /*001a*/ 	.short	(.L_5 - .L_4)
	.align		4
.L_4:
        /*001c*/ 	.word	index@(_Z16gpu_miner_kernelmmPmPi)
        /*0020*/ 	.word	0x00000000
.L_5:


//--------------------- .nv.compat                --------------------------
	.section	.nv.compat,"",@"SHT_CUDA_COMPAT_INFO"
	.align	4
        /*0000*/ 	.byte	0x02, 0x09, 0x00, 0x00, 0x02, 0x02, 0x01, 0x00, 0x02, 0x05, 0x05, 0x00, 0x03, 0x07, 0x01, 0x01
        /*0010*/ 	.byte	0x02, 0x03, 0x00, 0x00, 0x02, 0x06, 0x01, 0x00, 0x04, 0x0b, 0x08, 0x00, 0x09, 0x00, 0x00, 0x00
        /*0020*/ 	.byte	0x00, 0x00, 0x00, 0x00


//--------------------- .nv.info._Z16gpu_miner_kernelmmPmPi --------------------------
	.section	.nv.info._Z16gpu_miner_kernelmmPmPi,"",@"SHT_CUDA_INFO"
	.sectionflags	@""
	.align	4


	//----- nvinfo : EIATTR_CUDA_API_VERSION
	.align		4
        /*0000*/ 	.byte	0x04, 0x37
        /*0002*/ 	.short	(.L_7 - .L_6)
.L_6:
        /*0004*/ 	.word	0x00000082


	//----- nvinfo : EIATTR_KPARAM_INFO
	.align		4
.L_7:
        /*0008*/ 	.byte	0x04, 0x17
        /*000a*/ 	.short	(.L_9 - .L_8)
.L_8:
        /*000c*/ 	.word	0x00000000
        /*0010*/ 	.short	0x0003
        /*0012*/ 	.short	0x0018
        /*0014*/ 	.byte	0x00, 0xf5, 0x21, 0x00


	//----- nvinfo : EIATTR_KPARAM_INFO
	.align		4
.L_9:
        /*0018*/ 	.byte	0x04, 0x17
        /*001a*/ 	.short	(.L_11 - .L_10)
.L_10:
        /*001c*/ 	.word	0x00000000
        /*0020*/ 	.short	0x0002
        /*0022*/ 	.short	0x0010
        /*0024*/ 	.byte	0x00, 0xf5, 0x21, 0x00


	//----- nvinfo : EIATTR_KPARAM_INFO
	.align		4
.L_11:
        /*0028*/ 	.byte	0x04, 0x17
        /*002a*/ 	.short	(.L_13 - .L_12)
.L_12:
        /*002c*/ 	.word	0x00000000
        /*0030*/ 	.short	0x0001
        /*0032*/ 	.short	0x0008
        /*0034*/ 	.byte	0x00, 0xf0, 0x21, 0x00


	//----- nvinfo : EIATTR_KPARAM_INFO
	.align		4
.L_13:
        /*0038*/ 	.byte	0x04, 0x17
        /*003a*/ 	.short	(.L_15 - .L_14)
.L_14:
        /*003c*/ 	.word	0x00000000
        /*0040*/ 	.short	0x0000
        /*0042*/ 	.short	0x0000
        /*0044*/ 	.byte	0x00, 0xf0, 0x21, 0x00


	//----- nvinfo : EIATTR_SPARSE_MMA_MASK
	.align		4
.L_15:
        /*0048*/ 	.byte	0x03, 0x50
        /*004a*/ 	.short	0x0000


	//----- nvinfo : EIATTR_MAXREG_COUNT
	.align		4
        /*004c*/ 	.byte	0x03, 0x1b
        /*004e*/ 	.short	0x00ff


	//----- nvinfo : EIATTR_MERCURY_ISA_VERSION
	.align		4
        /*0050*/ 	.byte	0x03, 0x5f
        /*0052*/ 	.short	0x0101


	//----- nvinfo : EIATTR_VRC_CTA_INIT_COUNT
	.align		4
        /*0054*/ 	.byte	0x02, 0x4a
	.zero		1
	.zero		1


	//----- nvinfo : EIATTR_EXIT_INSTR_OFFSETS
	.align		4
        /*0058*/ 	.byte	0x04, 0x1c
        /*005a*/ 	.short	(.L_17 - .L_16)


	//   ....[0]....
.L_16:
        /*005c*/ 	.word	0x000000c0


	//   ....[1]....
        /*0060*/ 	.word	0x00000120


	//   ....[2]....
        /*0064*/ 	.word	0x00000150


	//----- nvinfo : EIATTR_CBANK_PARAM_SIZE
	.align		4
.L_17:
        /*0068*/ 	.byte	0x03, 0x19
        /*006a*/ 	.short	0x0020


	//----- nvinfo : EIATTR_PARAM_CBANK
	.align		4
        /*006c*/ 	.byte	0x04, 0x0a
        /*006e*/ 	.short	(.L_19 - .L_18)
	.align		4
.L_18:
        /*0070*/ 	.word	index@(.nv.constant0._Z16gpu_miner_kernelmmPmPi)
        /*0074*/ 	.short	0x0380
        /*0076*/ 	.short	0x0020


	//----- nvinfo : EIATTR_SW_WAR
	.align		4
.L_19:
        /*0078*/ 	.byte	0x04, 0x36
        /*007a*/ 	.short	(.L_21 - .L_20)
.L_20:
        /*007c*/ 	.word	0x00000008
.L_21:


//--------------------- .nv.callgraph             --------------------------
	.section	.nv.callgraph,"",@"SHT_CUDA_CALLGRAPH"
	.align	4
	.sectionentsize	8
	.align		4
        /*0000*/ 	.word	0x00000000
	.align		4
        /*0004*/ 	.word	0xffffffff
	.align		4
        /*0008*/ 	.word	0x00000000
	.align		4
        /*000c*/ 	.word	0xfffffffe
	.align		4
        /*0010*/ 	.word	0x00000000
	.align		4
        /*0014*/ 	.word	0xfffffffd
	.align		4
        /*0018*/ 	.word	0x00000000
	.align		4
        /*001c*/ 	.word	0xfffffffc


//--------------------- .text._Z16gpu_miner_kernelmmPmPi --------------------------
	.section	.text._Z16gpu_miner_kernelmmPmPi,"ax",@progbits
	.align	128
        .global         _Z16gpu_miner_kernelmmPmPi
        .type           _Z16gpu_miner_kernelmmPmPi,@function
        .size           _Z16gpu_miner_kernelmmPmPi,(.L_x_1 - _Z16gpu_miner_kernelmmPmPi)
        .other          _Z16gpu_miner_kernelmmPmPi,@"STO_CUDA_ENTRY STV_DEFAULT"
_Z16gpu_miner_kernelmmPmPi:
.text._Z16gpu_miner_kernelmmPmPi:
[----:B------:R-:W-:Y:S01]  /*0000*/  LDC R1, c[0x0][0x37c] ;  /* 0x0000df00ff017b82 */ /* 0x000fe20000000800 */
[----:B------:R-:W0:Y:S07]  /*0010*/  S2R R3, SR_TID.X ;  /* 0x0000000000037919 */ /* 0x000e2e0000002100 */
[----:B------:R-:W0:Y:S01]  /*0020*/  S2UR UR4, SR_CTAID.X ;  /* 0x00000000000479c3 */ /* 0x000e220000002500 */
[----:B------:R-:W1:Y:S07]  /*0030*/  LDCU.128 UR8, c[0x0][0x380] ;  /* 0x00007000ff0877ac */ /* 0x000e6e0008000c00 */
[----:B------:R-:W0:Y:S02]  /*0040*/  LDC R0, c[0x0][0x360] ;  /* 0x0000d800ff007b82 */ /* 0x000e240000000800 */
[----:B0-----:R-:W-:-:S05]  /*0050*/  IMAD R0, R0, UR4, R3 ;  /* 0x0000000400007c24 */ /* 0x001fca000f8e0203 */
[----:B-1----:R-:W-:-:S04]  /*0060*/  IADD3 R4, P0, PT, R0, UR8, RZ ;  /* 0x0000000800047c10 */ /* 0x002fc8000ff1e0ff */
[----:B------:R-:W-:Y:S02]  /*0070*/  IADD3 R2, P1, PT, R4, 0xa, RZ ;  /* 0x0000000a04027810 */ /* 0x000fe40007f3e0ff */
[----:B------:R-:W-:Y:S02]  /*0080*/  LEA.HI.X.SX32 R5, R0, UR9, 0x1, P0 ;  /* 0x0000000900057c11 */ /* 0x000fe400080f0eff */
[----:B------:R-:W-:-:S03]  /*0090*/  ISETP.GE.U32.AND P0, PT, R2, UR10, PT ;  /* 0x0000000a02007c0c */ /* 0x000fc6000bf06070 */
[----:B------:R-:W-:-:S05]  /*00a0*/  IMAD.X R0, RZ, RZ, R5, P1 ;  /* 0x000000ffff007224 */ /* 0x000fca00008e0605 */
[----:B------:R-:W-:-:S13]  /*00b0*/  ISETP.GE.U32.AND.EX P0, PT, R0, UR11, PT, P0 ;  /* 0x0000000b00007c0c */ /* 0x000fda000bf06100 */
[----:B------:R-:W-:Y:S05]  /*00c0*/  @P0 EXIT ;  /* 0x000000000000094d */ /* 0x000fea0003800000 */
[----:B------:R-:W0:Y:S01]  /*00d0*/  LDC.64 R2, c[0x0][0x398] ;  /* 0x0000e600ff027b82 */ /* 0x000e220000000a00 */
[----:B------:R-:W0:Y:S01]  /*00e0*/  LDCU.64 UR4, c[0x0][0x358] ;  /* 0x00006b00ff0477ac */ /* 0x000e220008000a00 */
[----:B------:R-:W-:-:S05]  /*00f0*/  IMAD.MOV.U32 R7, RZ, RZ, 0x1 ;  /* 0x00000001ff077424 */ /* 0x000fca00078e00ff */
[----:B0-----:R-:W2:Y:S02]  /*0100*/  ATOMG.E.EXCH.STRONG.GPU PT, R2, desc[UR4][R2.64], R7 ;  /* 0x80000007020279a8 */ /* 0x001ea4000c1ef104 */
[----:B--2---:R-:W-:-:S13]  /*0110*/  ISETP.NE.AND P0, PT, R2, RZ, PT ;  /* 0x000000ff0200720c */ /* 0x004fda0003f05270 */
[----:B------:R-:W-:Y:S05]  /*0120*/  @P0 EXIT ;  /* 0x000000000000094d */ /* 0x000fea0003800000 */
[----:B------:R-:W0:Y:S02]  /*0130*/  LDC.64 R2, c[0x0][0x390] ;  /* 0x0000e400ff027b82 */ /* 0x000e240000000a00 */
[----:B0-----:R-:W-:Y:S01]  /*0140*/  STG.E.64 desc[UR4][R2.64], R4 ;  /* 0x0000000402007986 */ /* 0x001fe2000c101b04 */
[----:B------:R-:W-:Y:S05]  /*0150*/  EXIT ;  /* 0x000000000000794d */ /* 0x000fea0003800000 */
.L_x_0:
[----:B------:R-:W-:-:S00]  /*0160*/  BRA `(.L_x_0) ;  /* 0xfffffffc00fc7947 */ /* 0x000fc0000383ffff */
[----:B------:R-:W-:-:S00]  /*0170*/  NOP ;  /* 0x0000000000007918 */ /* 0x000fc00000000000 */
        /* <DEDUP_REMOVED lines=8> */
.L_x_1:


//--------------------- .nv.shared.reserved.0     --------------------------
	.section	.nv.shared.reserved.0,"aw",@nobits
	.weak		__nv_reservedSMEM_offset_0_alias
	.size		__nv_reservedSMEM_offset_0_alias, 0, 64
	.other		__nv_reservedSMEM_offset_0_alias,@"STO_CUDA_RESERVED_SHARED STV_DEFAULT"
__nv_reservedSMEM_offset_0_alias:
	.zero		0
	.zero		64


//--------------------- .nv.constant0._Z16gpu_miner_kernelmmPmPi --------------------------
	.section	.nv.constant0._Z16gpu_miner_kernelmmPmPi,"a",@progbits
	.sectionflags	@""
	.align	4
.nv.constant0._Z16gpu_miner_kernelmmPmPi:
	.zero		928


//--------------------- SYMBOLS --------------------------

	.type		.nv.reservedSmem.offset0,@object
	.size		.nv.reservedSmem.offset0,0x4
